	.headerflags	@"EF_CUDA_TEXMODE_UNIFIED EF_CUDA_64BIT_ADDRESS EF_CUDA_ACCELERATORS EF_CUDA_SM90 EF_CUDA_VIRTUAL_SM(EF_CUDA_SM90)"
	.elftype	@"ET_EXEC"


//--------------------- .nv.info                  --------------------------
	.section	.nv.info,"",@"SHT_CUDA_INFO"
	.align	4


	//----- nvinfo : EIATTR_REGCOUNT
	.align		4
        /*0000*/ 	.byte	0x04, 0x2f
        /*0002*/ 	.short	(.L_1 - .L_0)
	.align		4
.L_0:
        /*0004*/ 	.word	index@(triton_poi_fused_0)
        /*0008*/ 	.word	0x0000001e


	//----- nvinfo : EIATTR_MIN_STACK_SIZE
	.align		4
.L_1:
        /*000c*/ 	.byte	0x04, 0x12
        /*000e*/ 	.short	(.L_3 - .L_2)
	.align		4
.L_2:
        /*0010*/ 	.word	index@(triton_poi_fused_0)
        /*0014*/ 	.word	0x00000000


	//----- nvinfo : EIATTR_FRAME_SIZE
	.align		4
.L_3:
        /*0018*/ 	.byte	0x04, 0x11
        /*001a*/ 	.short	(.L_5 - .L_4)
	.align		4
.L_4:
        /*001c*/ 	.word	index@(triton_poi_fused_0)
        /*0020*/ 	.word	0x00000000


	//----- nvinfo : EIATTR_MIN_STACK_SIZE
	.align		4
.L_5:
        /*0024*/ 	.byte	0x04, 0x12
        /*0026*/ 	.short	(.L_7 - .L_6)
	.align		4
.L_6:
        /*0028*/ 	.word	index@(triton_poi_fused_0)
        /*002c*/ 	.word	0x00000000
.L_7:


//--------------------- .nv.info.triton_poi_fused_0 --------------------------
	.section	.nv.info.triton_poi_fused_0,"",@"SHT_CUDA_INFO"
	.sectionflags	@""
	.align	4


	//----- nvinfo : EIATTR_CUDA_API_VERSION
	.align		4
        /*0000*/ 	.byte	0x04, 0x37
        /*0002*/ 	.short	(.L_9 - .L_8)
.L_8:
        /*0004*/ 	.word	0x0000007c


	//----- nvinfo : EIATTR_KPARAM_INFO
	.align		4
.L_9:
        /*0008*/ 	.byte	0x04, 0x17
        /*000a*/ 	.short	(.L_11 - .L_10)
.L_10:
        /*000c*/ 	.word	0x00000000
        /*0010*/ 	.short	0x0003
        /*0012*/ 	.short	0x0014
        /*0014*/ 	.byte	0x00, 0xf0, 0x11, 0x00


	//----- nvinfo : EIATTR_KPARAM_INFO
	.align		4
.L_11:
        /*0018*/ 	.byte	0x04, 0x17
        /*001a*/ 	.short	(.L_13 - .L_12)
.L_12:
        /*001c*/ 	.word	0x00000000
        /*0020*/ 	.short	0x0002
        /*0022*/ 	.short	0x0010
        /*0024*/ 	.byte	0x00, 0xf0, 0x11, 0x00


	//----- nvinfo : EIATTR_KPARAM_INFO
	.align		4
.L_13:
        /*0028*/ 	.byte	0x04, 0x17
        /*002a*/ 	.short	(.L_15 - .L_14)
.L_14:
        /*002c*/ 	.word	0x00000000
        /*0030*/ 	.short	0x0001
        /*0032*/ 	.short	0x0008
        /*0034*/ 	.byte	0x00, 0xf4, 0x21, 0x00


	//----- nvinfo : EIATTR_KPARAM_INFO
	.align		4
.L_15:
        /*0038*/ 	.byte	0x04, 0x17
        /*003a*/ 	.short	(.L_17 - .L_16)
.L_16:
        /*003c*/ 	.word	0x00000000
        /*0040*/ 	.short	0x0000
        /*0042*/ 	.short	0x0000
        /*0044*/ 	.byte	0x00, 0xf4, 0x21, 0x00


	//----- nvinfo : EIATTR_SPARSE_MMA_MASK
	.align		4
.L_17:
        /*0048*/ 	.byte	0x03, 0x50
        /*004a*/ 	.short	0x0000


	//----- nvinfo : EIATTR_MAXREG_COUNT
	.align		4
        /*004c*/ 	.byte	0x03, 0x1b
        /*004e*/ 	.short	0x00ff


	//----- nvinfo : EIATTR_EXIT_INSTR_OFFSETS
	.align		4
        /*0050*/ 	.byte	0x04, 0x1c
        /*0052*/ 	.short	(.L_19 - .L_18)


	//   ....[0]....
.L_18:
        /*0054*/ 	.word	0x000008f0


	//   ....[1]....
        /*0058*/ 	.word	0x00000980


	//----- nvinfo : EIATTR_REQNTID
	.align		4
.L_19:
        /*005c*/ 	.byte	0x04, 0x10
        /*005e*/ 	.short	(.L_21 - .L_20)
.L_20:
        /*0060*/ 	.word	0x00000080
        /*0064*/ 	.word	0x00000001
        /*0068*/ 	.word	0x00000001


	//----- nvinfo : EIATTR_CBANK_PARAM_SIZE
	.align		4
.L_21:
        /*006c*/ 	.byte	0x03, 0x19
        /*006e*/ 	.short	0x0018


	//----- nvinfo : EIATTR_PARAM_CBANK
	.align		4
        /*0070*/ 	.byte	0x04, 0x0a
        /*0072*/ 	.short	(.L_23 - .L_22)
	.align		4
.L_22:
        /*0074*/ 	.word	index@(.nv.constant0.triton_poi_fused_0)
        /*0078*/ 	.short	0x0210
        /*007a*/ 	.short	0x0018


	//----- nvinfo : EIATTR_SW_WAR
	.align		4
.L_23:
        /*007c*/ 	.byte	0x04, 0x36
        /*007e*/ 	.short	(.L_25 - .L_24)
.L_24:
        /*0080*/ 	.word	0x00000008
.L_25:


//--------------------- .nv.callgraph             --------------------------
	.section	.nv.callgraph,"",@"SHT_CUDA_CALLGRAPH"
	.align	4
	.sectionentsize	8
	.align		4
        /*0000*/ 	.word	0x00000000
	.align		4
        /*0004*/ 	.word	0xffffffff
	.align		4
        /*0008*/ 	.word	0x00000000
	.align		4
        /*000c*/ 	.word	0xfffffffe
	.align		4
        /*0010*/ 	.word	0x00000000
	.align		4
        /*0014*/ 	.word	0xfffffffd
	.align		4
        /*0018*/ 	.word	0x00000000
	.align		4
        /*001c*/ 	.word	0xfffffffc


//--------------------- .text.triton_poi_fused_0  --------------------------
	.section	.text.triton_poi_fused_0,"ax",@progbits
	.sectionflags	@"SHF_BARRIERS=1"
	.align	128
        .global         triton_poi_fused_0
        .type           triton_poi_fused_0,@function
        .size           triton_poi_fused_0,(.L_x_1 - triton_poi_fused_0)
        .other          triton_poi_fused_0,@"STO_CUDA_ENTRY STV_DEFAULT"
triton_poi_fused_0:
.text.triton_poi_fused_0:
[----:B------:R-:W0:Y:S01]  /*0000*/  LDC R1, c[0x0][0x28] ;  /* 0x00000a00ff017b82 */ /* 0x000e220000000800 */
[----:B------:R-:W1:Y:S07]  /*0010*/  S2R R3, SR_CTAID.X ;  /* 0x0000000000037919 */ /* 0x000e6e0000002500 */
[----:B------:R-:W2:Y:S01]  /*0020*/  S2UR UR4, SR_CTAID.Y ;  /* 0x00000000000479c3 */ /* 0x000ea20000002600 */
[----:B------:R-:W-:Y:S02]  /*0030*/  CS2R R12, SRZ ;  /* 0x00000000000c7805 */ /* 0x000fe4000001ff00 */
[----:B------:R-:W-:Y:S01]  /*0040*/  CS2R R14, SRZ ;  /* 0x00000000000e7805 */ /* 0x000fe2000001ff00 */
[----:B------:R-:W3:Y:S01]  /*0050*/  S2R R0, SR_TID.X ;  /* 0x0000000000007919 */ /* 0x000ee20000002100 */
[----:B------:R-:W-:-:S03]  /*0060*/  ULDC.64 UR8, c[0x0][0x208] ;  /* 0x0000820000087ab9 */ /* 0x000fc60000000a00 */
[----:B------:R-:W4:Y:S01]  /*0070*/  LDC.64 R4, c[0x0][0x210] ;  /* 0x00008400ff047b82 */ /* 0x000f220000000a00 */
[----:B--2---:R-:W-:Y:S01]  /*0080*/  USHF.L.U32 UR4, UR4, 0x6, URZ ;  /* 0x0000000604047899 */ /* 0x004fe2000800063f */
[----:B-1----:R-:W-:Y:S02]  /*0090*/  IMAD.SHL.U32 R3, R3, 0x10, RZ ;  /* 0x0000001003037824 */ /* 0x002fe400078e00ff */
[----:B---3--:R-:W-:Y:S01]  /*00a0*/  IMAD.SHL.U32 R6, R0, 0x4, RZ ;  /* 0x0000000400067824 */ /* 0x008fe200078e00ff */
[----:B------:R-:W-:-:S04]  /*00b0*/  SHF.R.U32.HI R2, RZ, 0x2, R0 ;  /* 0x00000002ff027819 */ /* 0x000fc80000011600 */
[----:B------:R-:W-:Y:S02]  /*00c0*/  SGXT.U32 R2, R2, 0x5 ;  /* 0x000000050202781a */ /* 0x000fe40000000000 */
[----:B------:R-:W-:Y:S02]  /*00d0*/  LOP3.LUT R7, R3, 0xc, R6, 0xf8, !PT ;  /* 0x0000000c03077812 */ /* 0x000fe400078ef806 */
[----:B------:R-:W-:Y:S02]  /*00e0*/  LOP3.LUT R2, R2, UR4, RZ, 0xfc, !PT ;  /* 0x0000000402027c12 */ /* 0x000fe4000f8efcff */
[----:B------:R-:W-:-:S03]  /*00f0*/  ISETP.GE.AND P0, PT, R7, 0x10, PT ;  /* 0x000000100700780c */ /* 0x000fc60003f06270 */
[C---:B------:R-:W-:Y:S01]  /*0100*/  IMAD R9, R2.reuse, 0x10, R7 ;  /* 0x0000001002097824 */ /* 0x040fe200078e0207 */
[----:B------:R-:W-:-:S03]  /*0110*/  ISETP.LT.AND P1, PT, R2, 0xc0, !P0 ;  /* 0x000000c00200780c */ /* 0x000fc60004721270 */
[----:B----4-:R-:W-:-:S10]  /*0120*/  IMAD.WIDE R8, R9, 0x4, R4 ;  /* 0x0000000409087825 */ /* 0x010fd400078e0204 */
[----:B------:R1:W2:Y:S01]  /*0130*/  @P1 LDG.E.EL.128 R12, desc[UR8][R8.64] ;  /* 0x00000008080c1981 */ /* 0x0002a2000c2e1d00 */
[----:B------:R-:W-:-:S04]  /*0140*/  LOP3.LUT R2, R2, 0x20, RZ, 0xfc, !PT ;  /* 0x0000002002027812 */ /* 0x000fc800078efcff */
[C---:B------:R-:W-:Y:S01]  /*0150*/  ISETP.LT.AND P0, PT, R2.reuse, 0xc0, !P0 ;  /* 0x000000c00200780c */ /* 0x040fe20004701270 */
[----:B------:R-:W-:Y:S01]  /*0160*/  IMAD R11, R2, 0x10, R7 ;  /* 0x00000010020b7824 */ /* 0x000fe200078e0207 */
[----:B------:R-:W-:-:S03]  /*0170*/  CS2R R6, SRZ ;  /* 0x0000000000067805 */ /* 0x000fc6000001ff00 */
[----:B------:R-:W-:Y:S01]  /*0180*/  IMAD.WIDE R10, R11, 0x4, R4 ;  /* 0x000000040b0a7825 */ /* 0x000fe200078e0204 */
[----:B------:R-:W-:-:S07]  /*0190*/  CS2R R4, SRZ ;  /* 0x0000000000047805 */ /* 0x000fce000001ff00 */
[----:B------:R3:W4:Y:S01]  /*01a0*/  @P0 LDG.E.EL.128 R4, desc[UR8][R10.64] ;  /* 0x000000080a040981 */ /* 0x000722000c2e1d00 */
[----:B------:R-:W5:Y:S01]  /*01b0*/  S2UR UR6, SR_CgaCtaId ;  /* 0x00000000000679c3 */ /* 0x000f620000008800 */
[----:B------:R-:W-:Y:S01]  /*01c0*/  UMOV UR5, 0x400 ;  /* 0x0000040000057882 */ /* 0x000fe20000000000 */
[--C-:B-1----:R-:W-:Y:S01]  /*01d0*/  SHF.R.U32.HI R8, RZ, 0x2, R0.reuse ;  /* 0x00000002ff087819 */ /* 0x102fe20000011600 */
[----:B------:R-:W1:Y:S01]  /*01e0*/  S2R R16, SR_TID.X ;  /* 0x0000000000107919 */ /* 0x000e620000002100 */
[----:B---3--:R-:W-:Y:S02]  /*01f0*/  LOP3.LUT R10, R3, 0xf, R0, 0xf8, !PT ;  /* 0x0000000f030a7812 */ /* 0x008fe400078ef800 */
[----:B------:R-:W-:Y:S02]  /*0200*/  SHF.R.U32.HI R11, RZ, 0x4, R0 ;  /* 0x00000004ff0b7819 */ /* 0x000fe40000011600 */
[----:B------:R-:W-:Y:S01]  /*0210*/  ISETP.GE.AND P0, PT, R10, 0x10, PT ;  /* 0x000000100a00780c */ /* 0x000fe20003f06270 */
[----:B-----5:R-:W-:Y:S01]  /*0220*/  UPRMT UR5, UR6, 0x654, UR5 ;  /* 0x0000065406057896 */ /* 0x020fe20008000005 */
[C---:B-1----:R-:W-:Y:S01]  /*0230*/  IMAD.SHL.U32 R2, R16.reuse, 0x10, RZ ;  /* 0x0000001010027824 */ /* 0x042fe200078e00ff */
[----:B------:R-:W-:-:S02]  /*0240*/  LOP3.LUT R18, R16, 0x7c, RZ, 0xc0, !PT ;  /* 0x0000007c10127812 */ /* 0x000fc400078ec0ff */
[----:B------:R-:W-:Y:S02]  /*0250*/  LOP3.LUT R0, R16, 0x7f, RZ, 0xc0, !PT ;  /* 0x0000007f10007812 */ /* 0x000fe400078ec0ff */
[----:B------:R-:W-:Y:S02]  /*0260*/  LOP3.LUT R9, R2, 0x7f0, RZ, 0xc0, !PT ;  /* 0x000007f002097812 */ /* 0x000fe400078ec0ff */
[----:B------:R-:W1:Y:S02]  /*0270*/  LDC.64 R2, c[0x0][0x218] ;  /* 0x00008600ff027b82 */ /* 0x000e640000000a00 */
[----:B------:R-:W-:Y:S02]  /*0280*/  IADD3 R18, R9, UR5, R18 ;  /* 0x0000000509127c10 */ /* 0x000fe4000fffe012 */
[----:B------:R-:W-:Y:S02]  /*0290*/  LOP3.LUT R9, R8, 0x1c, RZ, 0xc0, !PT ;  /* 0x0000001c08097812 */ /* 0x000fe400078ec0ff */
[----:B------:R-:W-:-:S02]  /*02a0*/  SGXT.U32 R8, R11, 0x3 ;  /* 0x000000030b08781a */ /* 0x000fc40000000000 */
[----:B------:R-:W-:Y:S01]  /*02b0*/  LOP3.LUT R11, R0, 0x80, RZ, 0xfc, !PT ;  /* 0x00000080000b7812 */ /* 0x000fe200078efcff */
[----:B------:R-:W-:-:S03]  /*02c0*/  VIADD R9, R9, UR5 ;  /* 0x0000000509097c36 */ /* 0x000fc60008000000 */
[----:B------:R-:W-:Y:S01]  /*02d0*/  SHF.R.U32.HI R11, RZ, 0x2, R11 ;  /* 0x00000002ff0b7819 */ /* 0x000fe2000001160b */
[C---:B------:R-:W-:Y:S01]  /*02e0*/  IMAD R16, R0.reuse, 0x4, R9 ;  /* 0x0000000400107824 */ /* 0x040fe200078e0209 */
[----:B--2---:R2:W-:Y:S04]  /*02f0*/  STS [R18], R12 ;  /* 0x0000000c12007388 */ /* 0x0045e80000000800 */
[----:B------:R3:W-:Y:S04]  /*0300*/  STS [R18+0x4], R13 ;  /* 0x0000040d12007388 */ /* 0x0007e80000000800 */
[----:B------:R5:W-:Y:S01]  /*0310*/  STS [R18+0xc], R15 ;  /* 0x00000c0f12007388 */ /* 0x000be20000000800 */
[----:B--2---:R-:W-:-:S03]  /*0320*/  LOP3.LUT R12, R0, 0x100, RZ, 0xfc, !PT ;  /* 0x00000100000c7812 */ /* 0x004fc600078efcff */
[----:B------:R2:W-:Y:S01]  /*0330*/  STS [R18+0x8], R14 ;  /* 0x0000080e12007388 */ /* 0x0005e20000000800 */
[----:B---3--:R-:W-:Y:S02]  /*0340*/  LOP3.LUT R13, R0, 0x180, RZ, 0xfc, !PT ;  /* 0x00000180000d7812 */ /* 0x008fe400078efcff */
[----:B------:R-:W-:Y:S02]  /*0350*/  SHF.R.U32.HI R12, RZ, 0x2, R12 ;  /* 0x00000002ff0c7819 */ /* 0x000fe4000001160c */
[----:B-----5:R-:W-:Y:S02]  /*0360*/  LOP3.LUT R15, R8, UR4, RZ, 0xfc, !PT ;  /* 0x00000004080f7c12 */ /* 0x020fe4000f8efcff */
[----:B------:R-:W-:Y:S02]  /*0370*/  SHF.R.U32.HI R17, RZ, 0x2, R13 ;  /* 0x00000002ff117819 */ /* 0x000fe4000001160d */
[----:B------:R-:W-:Y:S02]  /*0380*/  LOP3.LUT R13, R11, 0x3c, RZ, 0xc0, !PT ;  /* 0x0000003c0b0d7812 */ /* 0x000fe400078ec0ff */
[----:B--2---:R-:W-:Y:S01]  /*0390*/  LOP3.LUT R14, R12, 0x5c, RZ, 0xc0, !PT ;  /* 0x0000005c0c0e7812 */ /* 0x004fe200078ec0ff */
[C---:B------:R-:W-:Y:S01]  /*03a0*/  IMAD.HI R12, R15.reuse, 0x55555556, RZ ;  /* 0x555555560f0c7827 */ /* 0x040fe200078e02ff */
[----:B------:R-:W-:-:S02]  /*03b0*/  LOP3.LUT R11, R15, 0x8, RZ, 0xfc, !PT ;  /* 0x000000080f0b7812 */ /* 0x000fc400078efcff */
[----:B------:R-:W-:Y:S01]  /*03c0*/  LOP3.LUT R19, R17, 0x7c, RZ, 0xc0, !PT ;  /* 0x0000007c11137812 */ /* 0x000fe200078ec0ff */
[----:B------:R-:W-:Y:S01]  /*03d0*/  VIADD R23, R14, UR5 ;  /* 0x000000050e177c36 */ /* 0x000fe20008000000 */
[----:B------:R-:W-:Y:S01]  /*03e0*/  LEA.HI R12, R12, R12, RZ, 0x1 ;  /* 0x0000000c0c0c7211 */ /* 0x000fe200078f08ff */
[----:B------:R-:W-:Y:S01]  /*03f0*/  IMAD.HI R14, R11, 0x55555556, RZ ;  /* 0x555555560b0e7827 */ /* 0x000fe200078e02ff */
[C---:B------:R-:W-:Y:S02]  /*0400*/  LOP3.LUT R9, R15.reuse, 0x10, RZ, 0xfc, !PT ;  /* 0x000000100f097812 */ /* 0x040fe400078efcff */
[----:B------:R-:W-:Y:S01]  /*0410*/  LOP3.LUT R8, R15, 0x18, RZ, 0xfc, !PT ;  /* 0x000000180f087812 */ /* 0x000fe200078efcff */
[----:B------:R-:W-:Y:S01]  /*0420*/  VIADD R17, R13, UR5 ;  /* 0x000000050d117c36 */ /* 0x000fe20008000000 */
[----:B------:R-:W-:Y:S01]  /*0430*/  LEA.HI R14, R14, R14, RZ, 0x1 ;  /* 0x0000000e0e0e7211 */ /* 0x000fe200078f08ff */
[----:B------:R-:W-:Y:S01]  /*0440*/  IMAD R21, R12, -0x3, R15 ;  /* 0xfffffffd0c157824 */ /* 0x000fe200078e020f */
[----:B------:R-:W-:Y:S01]  /*0450*/  ISETP.LT.AND P6, PT, R11, 0xc0, !P0 ;  /* 0x000000c00b00780c */ /* 0x000fe200047c1270 */
[----:B------:R-:W-:Y:S01]  /*0460*/  VIADD R13, R19, UR5 ;  /* 0x00000005130d7c36 */ /* 0x000fe20008000000 */
[----:B------:R-:W-:Y:S01]  /*0470*/  BAR.SYNC.DEFER_BLOCKING 0x0 ;  /* 0x0000000000007b1d */ /* 0x000fe20000010000 */
[C---:B------:R-:W-:Y:S01]  /*0480*/  IMAD R20, R0.reuse, 0x4, R23 ;  /* 0x0000000400147824 */ /* 0x040fe200078e0217 */
[----:B------:R-:W-:Y:S01]  /*0490*/  ISETP.LT.AND P1, PT, R9, 0xc0, !P0 ;  /* 0x000000c00900780c */ /* 0x000fe20004721270 */
[----:B------:R-:W-:Y:S01]  /*04a0*/  IMAD R17, R0, 0x4, R17 ;  /* 0x0000000400117824 */ /* 0x000fe200078e0211 */
[----:B------:R-:W-:Y:S01]  /*04b0*/  ISETP.LT.AND P2, PT, R8, 0xc0, !P0 ;  /* 0x000000c00800780c */ /* 0x000fe20004741270 */
[----:B------:R-:W-:Y:S01]  /*04c0*/  IMAD R23, R10, 0x3, R21 ;  /* 0x000000030a177824 */ /* 0x000fe200078e0215 */
[----:B------:R-:W-:Y:S01]  /*04d0*/  ISETP.LT.AND P3, PT, R15, 0xc0, !P0 ;  /* 0x000000c00f00780c */ /* 0x000fe20004761270 */
[----:B------:R-:W-:-:S02]  /*04e0*/  IMAD R21, R14, -0x3, R11 ;  /* 0xfffffffd0e157824 */ /* 0x000fc400078e020b */
[----:B------:R-:W-:Y:S02]  /*04f0*/  IMAD R0, R0, 0x4, R13 ;  /* 0x0000000400007824 */ /* 0x000fe400078e020d */
[----:B------:R-:W-:Y:S02]  /*0500*/  IMAD R23, R12, 0x30, R23 ;  /* 0x000000300c177824 */ /* 0x000fe400078e0217 */
[----:B------:R-:W-:Y:S02]  /*0510*/  IMAD R21, R14, 0x30, R21 ;  /* 0x000000300e157824 */ /* 0x000fe400078e0215 */
[----:B------:R-:W-:-:S05]  /*0520*/  IMAD.HI R22, R9, 0x55555556, RZ ;  /* 0x5555555609167827 */ /* 0x000fca00078e02ff */
[----:B------:R-:W-:Y:S01]  /*0530*/  LEA.HI R22, R22, R22, RZ, 0x1 ;  /* 0x0000001616167211 */ /* 0x000fe200078f08ff */
[----:B------:R-:W2:Y:S04]  /*0540*/  LDS R19, [R16] ;  /* 0x0000000010137984 */ /* 0x000ea80000000800 */
[----:B------:R-:W-:Y:S02]  /*0550*/  IMAD R11, R22, -0x3, R9 ;  /* 0xfffffffd160b7824 */ /* 0x000fe400078e0209 */
[----:B------:R-:W-:Y:S01]  /*0560*/  IMAD.HI R9, R8, 0x55555556, RZ ;  /* 0x5555555608097827 */ /* 0x000fe200078e02ff */
[----:B------:R-:W3:Y:S03]  /*0570*/  LDS R12, [R17+0x200] ;  /* 0x00020000110c7984 */ /* 0x000ee60000000800 */
[----:B------:R-:W-:Y:S01]  /*0580*/  IMAD R11, R22, 0x30, R11 ;  /* 0x00000030160b7824 */ /* 0x000fe200078e020b */
[----:B------:R-:W5:Y:S01]  /*0590*/  LDS R13, [R20+0x400] ;  /* 0x00040000140d7984 */ /* 0x000f620000000800 */
[----:B------:R-:W-:-:S02]  /*05a0*/  LEA.HI R25, R9, R9, RZ, 0x1 ;  /* 0x0000000909197211 */ /* 0x000fc400078f08ff */
[----:B------:R-:W-:Y:S01]  /*05b0*/  LOP3.LUT R22, R15, 0x28, RZ, 0xfc, !PT ;  /* 0x000000280f167812 */ /* 0x000fe200078efcff */
[----:B------:R-:W2:Y:S02]  /*05c0*/  LDS R14, [R0+0x600] ;  /* 0x00060000000e7984 */ /* 0x000ea40000000800 */
[----:B------:R-:W-:Y:S01]  /*05d0*/  IMAD R24, R25, -0x3, R8 ;  /* 0xfffffffd19187824 */ /* 0x000fe200078e0208 */
[----:B------:R-:W-:Y:S01]  /*05e0*/  BAR.SYNC.DEFER_BLOCKING 0x0 ;  /* 0x0000000000007b1d */ /* 0x000fe20000010000 */
[----:B-1----:R-:W-:Y:S01]  /*05f0*/  IMAD.WIDE R8, R23, 0x4, R2 ;  /* 0x0000000417087825 */ /* 0x002fe200078e0202 */
[----:B------:R-:W-:Y:S02]  /*0600*/  LOP3.LUT R23, R15, 0x20, RZ, 0xfc, !PT ;  /* 0x000000200f177812 */ /* 0x000fe400078efcff */
[C---:B------:R-:W-:Y:S02]  /*0610*/  ISETP.LT.AND P4, PT, R22.reuse, 0xc0, !P0 ;  /* 0x000000c01600780c */ /* 0x040fe40004781270 */
[----:B----4-:R-:W-:Y:S04]  /*0620*/  STS [R18], R4 ;  /* 0x0000000412007388 */ /* 0x010fe80000000800 */
[----:B------:R1:W-:Y:S04]  /*0630*/  STS [R18+0x4], R5 ;  /* 0x0000040512007388 */ /* 0x0003e80000000800 */
[----:B------:R4:W-:Y:S04]  /*0640*/  STS [R18+0x8], R6 ;  /* 0x0000080612007388 */ /* 0x0009e80000000800 */
[----:B------:R3:W-:Y:S01]  /*0650*/  STS [R18+0xc], R7 ;  /* 0x00000c0712007388 */ /* 0x0007e20000000800 */
[----:B-1----:R-:W-:Y:S01]  /*0660*/  IMAD R5, R25, 0x30, R24 ;  /* 0x0000003019057824 */ /* 0x002fe200078e0218 */
[----:B------:R-:W-:Y:S01]  /*0670*/  BAR.SYNC.DEFER_BLOCKING 0x0 ;  /* 0x0000000000007b1d */ /* 0x000fe20000010000 */
[----:B------:R-:W-:Y:S01]  /*0680*/  IMAD.HI R24, R22, 0x55555556, RZ ;  /* 0x5555555616187827 */ /* 0x000fe200078e02ff */
[----:B----4-:R-:W-:-:S02]  /*0690*/  LOP3.LUT R6, R15, 0x30, RZ, 0xfc, !PT ;  /* 0x000000300f067812 */ /* 0x010fc400078efcff */
[----:B------:R-:W-:Y:S01]  /*06a0*/  LOP3.LUT R15, R15, 0x38, RZ, 0xfc, !PT ;  /* 0x000000380f0f7812 */ /* 0x000fe200078efcff */
[----:B------:R-:W-:Y:S01]  /*06b0*/  IMAD R5, R10, 0x3, R5 ;  /* 0x000000030a057824 */ /* 0x000fe200078e0205 */
[----:B------:R-:W-:Y:S01]  /*06c0*/  LEA.HI R25, R24, R24, RZ, 0x1 ;  /* 0x0000001818197211 */ /* 0x000fe200078f08ff */
[----:B0--3--:R-:W-:Y:S01]  /*06d0*/  IMAD.HI R7, R23, 0x55555556, RZ ;  /* 0x5555555617077827 */ /* 0x009fe200078e02ff */
[----:B------:R-:W-:-:S03]  /*06e0*/  ISETP.LT.AND P5, PT, R6, 0xc0, !P0 ;  /* 0x000000c00600780c */ /* 0x000fc600047a1270 */
[----:B------:R-:W-:Y:S01]  /*06f0*/  IMAD.HI R26, R6, 0x55555556, RZ ;  /* 0x55555556061a7827 */ /* 0x000fe200078e02ff */
[----:B------:R-:W-:-:S03]  /*0700*/  LEA.HI R18, R7, R7, RZ, 0x1 ;  /* 0x0000000707127211 */ /* 0x000fc600078f08ff */
[C---:B------:R-:W-:Y:S01]  /*0710*/  IMAD R22, R25.reuse, -0x3, R22 ;  /* 0xfffffffd19167824 */ /* 0x040fe200078e0216 */
[----:B------:R-:W-:Y:S01]  /*0720*/  LEA.HI R27, R26, R26, RZ, 0x1 ;  /* 0x0000001a1a1b7211 */ /* 0x000fe200078f08ff */
[----:B------:R-:W-:Y:S02]  /*0730*/  IMAD R7, R10, 0x3, R21 ;  /* 0x000000030a077824 */ /* 0x000fe400078e0215 */
[----:B------:R-:W-:Y:S01]  /*0740*/  IMAD R25, R25, 0x30, R22 ;  /* 0x0000003019197824 */ /* 0x000fe200078e0216 */
[----:B------:R-:W0:Y:S04]  /*0750*/  LDS R16, [R16] ;  /* 0x0000000010107984 */ /* 0x000e280000000800 */
[----:B------:R-:W1:Y:S04]  /*0760*/  LDS R17, [R17+0x200] ;  /* 0x0002000011117984 */ /* 0x000e680000000800 */
[----:B------:R-:W4:Y:S04]  /*0770*/  LDS R4, [R20+0x400] ;  /* 0x0004000014047984 */ /* 0x000f280000000800 */
[----:B--2---:R2:W-:Y:S01]  /*0780*/  @P3 STG.E desc[UR8][R8.64], R19 ;  /* 0x0000001308003986 */ /* 0x0045e2000c101908 */
[----:B------:R-:W-:Y:S01]  /*0790*/  ISETP.LT.AND P3, PT, R23, 0xc0, !P0 ;  /* 0x000000c01700780c */ /* 0x000fe20004761270 */
[----:B------:R-:W-:Y:S01]  /*07a0*/  IMAD R23, R18, -0x3, R23 ;  /* 0xfffffffd12177824 */ /* 0x000fe200078e0217 */
[----:B------:R-:W-:-:S03]  /*07b0*/  ISETP.LT.AND P0, PT, R15, 0xc0, !P0 ;  /* 0x000000c00f00780c */ /* 0x000fc60004701270 */
[----:B------:R-:W-:-:S04]  /*07c0*/  IMAD R23, R18, 0x30, R23 ;  /* 0x0000003012177824 */ /* 0x000fc800078e0217 */
[C---:B------:R-:W-:Y:S02]  /*07d0*/  IMAD R21, R10.reuse, 0x3, R23 ;  /* 0x000000030a157824 */ /* 0x040fe400078e0217 */
[C---:B--2---:R-:W-:Y:S02]  /*07e0*/  IMAD R8, R27.reuse, -0x3, R6 ;  /* 0xfffffffd1b087824 */ /* 0x044fe400078e0206 */
[----:B------:R-:W-:Y:S02]  /*07f0*/  IMAD R9, R10, 0x3, R11 ;  /* 0x000000030a097824 */ /* 0x000fe400078e020b */
[----:B------:R-:W-:Y:S02]  /*0800*/  IMAD R27, R27, 0x30, R8 ;  /* 0x000000301b1b7824 */ /* 0x000fe400078e0208 */
[----:B------:R-:W-:-:S04]  /*0810*/  IMAD.WIDE R6, R7, 0x4, R2 ;  /* 0x0000000407067825 */ /* 0x000fc800078e0202 */
[C---:B------:R-:W-:Y:S01]  /*0820*/  IMAD R23, R10.reuse, 0x3, R25 ;  /* 0x000000030a177824 */ /* 0x040fe200078e0219 */
[----:B------:R2:W-:Y:S01]  /*0830*/  @P6 STG.E desc[UR8][R6.64], R12 ;  /* 0x0000000c06006986 */ /* 0x0005e2000c101908 */
[----:B------:R-:W-:Y:S02]  /*0840*/  IMAD R27, R10, 0x3, R27 ;  /* 0x000000030a1b7824 */ /* 0x000fe400078e021b */
[----:B------:R-:W-:-:S04]  /*0850*/  IMAD.WIDE R8, R9, 0x4, R2 ;  /* 0x0000000409087825 */ /* 0x000fc800078e0202 */
[--C-:B------:R-:W-:Y:S01]  /*0860*/  IMAD.WIDE R18, R5, 0x4, R2.reuse ;  /* 0x0000000405127825 */ /* 0x100fe200078e0202 */
[----:B-----5:R3:W-:Y:S03]  /*0870*/  @P1 STG.E desc[UR8][R8.64], R13 ;  /* 0x0000000d08001986 */ /* 0x0207e6000c101908 */
[--C-:B------:R-:W-:Y:S01]  /*0880*/  IMAD.WIDE R20, R21, 0x4, R2.reuse ;  /* 0x0000000415147825 */ /* 0x100fe200078e0202 */
[----:B------:R3:W-:Y:S03]  /*0890*/  @P2 STG.E desc[UR8][R18.64], R14 ;  /* 0x0000000e12002986 */ /* 0x0007e6000c101908 */
[--C-:B------:R-:W-:Y:S01]  /*08a0*/  IMAD.WIDE R22, R23, 0x4, R2.reuse ;  /* 0x0000000417167825 */ /* 0x100fe200078e0202 */
[----:B0-----:R3:W-:Y:S03]  /*08b0*/  @P3 STG.E desc[UR8][R20.64], R16 ;  /* 0x0000001014003986 */ /* 0x0017e6000c101908 */
[----:B--2---:R-:W-:Y:S01]  /*08c0*/  IMAD.WIDE R6, R27, 0x4, R2 ;  /* 0x000000041b067825 */ /* 0x004fe200078e0202 */
[----:B-1----:R3:W-:Y:S04]  /*08d0*/  @P4 STG.E desc[UR8][R22.64], R17 ;  /* 0x0000001116004986 */ /* 0x0027e8000c101908 */
[----:B----4-:R3:W-:Y:S01]  /*08e0*/  @P5 STG.E desc[UR8][R6.64], R4 ;  /* 0x0000000406005986 */ /* 0x0107e2000c101908 */
[----:B------:R-:W-:Y:S05]  /*08f0*/  @!P0 EXIT ;  /* 0x000000000000894d */ /* 0x000fea0003800000 */
[----:B------:R-:W0:Y:S01]  /*0900*/  LDS R5, [R0+0x600] ;  /* 0x0006000000057984 */ /* 0x000e220000000800 */
[----:B---3--:R-:W-:-:S05]  /*0910*/  IMAD.HI R4, R15, 0x55555556, RZ ;  /* 0x555555560f047827 */ /* 0x008fca00078e02ff */
[----:B------:R-:W-:-:S05]  /*0920*/  LEA.HI R4, R4, R4, RZ, 0x1 ;  /* 0x0000000404047211 */ /* 0x000fca00078f08ff */
[----:B------:R-:W-:-:S04]  /*0930*/  IMAD R15, R4, -0x3, R15 ;  /* 0xfffffffd040f7824 */ /* 0x000fc800078e020f */
[----:B------:R-:W-:-:S04]  /*0940*/  IMAD R15, R4, 0x30, R15 ;  /* 0x00000030040f7824 */ /* 0x000fc800078e020f */
[----:B------:R-:W-:-:S04]  /*0950*/  IMAD R15, R10, 0x3, R15 ;  /* 0x000000030a0f7824 */ /* 0x000fc800078e020f */
[----:B------:R-:W-:-:S05]  /*0960*/  IMAD.WIDE R2, R15, 0x4, R2 ;  /* 0x000000040f027825 */ /* 0x000fca00078e0202 */
[----:B0-----:R-:W-:Y:S01]  /*0970*/  STG.E desc[UR8][R2.64], R5 ;  /* 0x0000000502007986 */ /* 0x001fe2000c101908 */
[----:B------:R-:W-:Y:S05]  /*0980*/  EXIT ;  /* 0x000000000000794d */ /* 0x000fea0003800000 */
.L_x_0:
[----:B------:R-:W-:-:S00]  /*0990*/  BRA `(.L_x_0) ;  /* 0xfffffffc00fc7947 */ /* 0x000fc0000383ffff */
[----:B------:R-:W-:-:S00]  /*09a0*/  NOP ;  /* 0x0000000000007918 */ /* 0x000fc00000000000 */
        /* <DEDUP_REMOVED lines=13> */
.L_x_1:


//--------------------- .nv.shared.triton_poi_fused_0 --------------------------
	.section	.nv.shared.triton_poi_fused_0,"aw",@nobits
	.sectionflags	@""
	.align	16
	.zero		1024


//--------------------- .nv.constant0.triton_poi_fused_0 --------------------------
	.section	.nv.constant0.triton_poi_fused_0,"a",@progbits
	.sectionflags	@""
	.align	4
.nv.constant0.triton_poi_fused_0:
	.zero		552
